	.headerflags	@"EF_CUDA_TEXMODE_UNIFIED EF_CUDA_64BIT_ADDRESS EF_CUDA_ACCELERATORS EF_CUDA_SM90 EF_CUDA_VIRTUAL_SM(EF_CUDA_SM90)"
	.elftype	@"ET_EXEC"


//--------------------- .nv.info                  --------------------------
	.section	.nv.info,"",@"SHT_CUDA_INFO"
	.align	4


	//----- nvinfo : EIATTR_REGCOUNT
	.align		4
        /*0000*/ 	.byte	0x04, 0x2f
        /*0002*/ 	.short	(.L_1 - .L_0)
	.align		4
.L_0:
        /*0004*/ 	.word	index@(triton_poi_fused_cat_5)
        /*0008*/ 	.word	0x0000001e


	//----- nvinfo : EIATTR_MIN_STACK_SIZE
	.align		4
.L_1:
        /*000c*/ 	.byte	0x04, 0x12
        /*000e*/ 	.short	(.L_3 - .L_2)
	.align		4
.L_2:
        /*0010*/ 	.word	index@(triton_poi_fused_cat_5)
        /*0014*/ 	.word	0x00000000


	//----- nvinfo : EIATTR_FRAME_SIZE
	.align		4
.L_3:
        /*0018*/ 	.byte	0x04, 0x11
        /*001a*/ 	.short	(.L_5 - .L_4)
	.align		4
.L_4:
        /*001c*/ 	.word	index@(triton_poi_fused_cat_5)
        /*0020*/ 	.word	0x00000000


	//----- nvinfo : EIATTR_MIN_STACK_SIZE
	.align		4
.L_5:
        /*0024*/ 	.byte	0x04, 0x12
        /*0026*/ 	.short	(.L_7 - .L_6)
	.align		4
.L_6:
        /*0028*/ 	.word	index@(triton_poi_fused_cat_5)
        /*002c*/ 	.word	0x00000000
.L_7:


//--------------------- .nv.info.triton_poi_fused_cat_5 --------------------------
	.section	.nv.info.triton_poi_fused_cat_5,"",@"SHT_CUDA_INFO"
	.sectionflags	@""
	.align	4


	//----- nvinfo : EIATTR_CUDA_API_VERSION
	.align		4
        /*0000*/ 	.byte	0x04, 0x37
        /*0002*/ 	.short	(.L_9 - .L_8)
.L_8:
        /*0004*/ 	.word	0x0000007c


	//----- nvinfo : EIATTR_KPARAM_INFO
	.align		4
.L_9:
        /*0008*/ 	.byte	0x04, 0x17
        /*000a*/ 	.short	(.L_11 - .L_10)
.L_10:
        /*000c*/ 	.word	0x00000000
        /*0010*/ 	.short	0x0009
        /*0012*/ 	.short	0x0048
        /*0014*/ 	.byte	0x00, 0xf0, 0x11, 0x00


	//----- nvinfo : EIATTR_KPARAM_INFO
	.align		4
.L_11:
        /*0018*/ 	.byte	0x04, 0x17
        /*001a*/ 	.short	(.L_13 - .L_12)
.L_12:
        /*001c*/ 	.word	0x00000000
        /*0020*/ 	.short	0x0008
        /*0022*/ 	.short	0x0040
        /*0024*/ 	.byte	0x00, 0xf4, 0x21, 0x00


	//----- nvinfo : EIATTR_KPARAM_INFO
	.align		4
.L_13:
        /*0028*/ 	.byte	0x04, 0x17
        /*002a*/ 	.short	(.L_15 - .L_14)
.L_14:
        /*002c*/ 	.word	0x00000000
        /*0030*/ 	.short	0x0007
        /*0032*/ 	.short	0x0038
        /*0034*/ 	.byte	0x00, 0xf4, 0x21, 0x00


	//----- nvinfo : EIATTR_KPARAM_INFO
	.align		4
.L_15:
        /*0038*/ 	.byte	0x04, 0x17
        /*003a*/ 	.short	(.L_17 - .L_16)
.L_16:
        /*003c*/ 	.word	0x00000000
        /*0040*/ 	.short	0x0006
        /*0042*/ 	.short	0x0030
        /*0044*/ 	.byte	0x00, 0xf4, 0x21, 0x00


	//----- nvinfo : EIATTR_KPARAM_INFO
	.align		4
.L_17:
        /*0048*/ 	.byte	0x04, 0x17
        /*004a*/ 	.short	(.L_19 - .L_18)
.L_18:
        /*004c*/ 	.word	0x00000000
        /*0050*/ 	.short	0x0005
        /*0052*/ 	.short	0x0028
        /*0054*/ 	.byte	0x00, 0xf4, 0x21, 0x00


	//----- nvinfo : EIATTR_KPARAM_INFO
	.align		4
.L_19:
        /*0058*/ 	.byte	0x04, 0x17
        /*005a*/ 	.short	(.L_21 - .L_20)
.L_20:
        /*005c*/ 	.word	0x00000000
        /*0060*/ 	.short	0x0004
        /*0062*/ 	.short	0x0020
        /*0064*/ 	.byte	0x00, 0xf4, 0x21, 0x00


	//----- nvinfo : EIATTR_KPARAM_INFO
	.align		4
.L_21:
        /*0068*/ 	.byte	0x04, 0x17
        /*006a*/ 	.short	(.L_23 - .L_22)
.L_22:
        /*006c*/ 	.word	0x00000000
        /*0070*/ 	.short	0x0003
        /*0072*/ 	.short	0x0018
        /*0074*/ 	.byte	0x00, 0xf4, 0x21, 0x00


	//----- nvinfo : EIATTR_KPARAM_INFO
	.align		4
.L_23:
        /*0078*/ 	.byte	0x04, 0x17
        /*007a*/ 	.short	(.L_25 - .L_24)
.L_24:
        /*007c*/ 	.word	0x00000000
        /*0080*/ 	.short	0x0002
        /*0082*/ 	.short	0x0010
        /*0084*/ 	.byte	0x00, 0xf4, 0x21, 0x00


	//----- nvinfo : EIATTR_KPARAM_INFO
	.align		4
.L_25:
        /*0088*/ 	.byte	0x04, 0x17
        /*008a*/ 	.short	(.L_27 - .L_26)
.L_26:
        /*008c*/ 	.word	0x00000000
        /*0090*/ 	.short	0x0001
        /*0092*/ 	.short	0x0008
        /*0094*/ 	.byte	0x00, 0xf4, 0x21, 0x00


	//----- nvinfo : EIATTR_KPARAM_INFO
	.align		4
.L_27:
        /*0098*/ 	.byte	0x04, 0x17
        /*009a*/ 	.short	(.L_29 - .L_28)
.L_28:
        /*009c*/ 	.word	0x00000000
        /*00a0*/ 	.short	0x0000
        /*00a2*/ 	.short	0x0000
        /*00a4*/ 	.byte	0x00, 0xf4, 0x21, 0x00


	//----- nvinfo : EIATTR_SPARSE_MMA_MASK
	.align		4
.L_29:
        /*00a8*/ 	.byte	0x03, 0x50
        /*00aa*/ 	.short	0x0000


	//----- nvinfo : EIATTR_MAXREG_COUNT
	.align		4
        /*00ac*/ 	.byte	0x03, 0x1b
        /*00ae*/ 	.short	0x00ff


	//----- nvinfo : EIATTR_EXIT_INSTR_OFFSETS
	.align		4
        /*00b0*/ 	.byte	0x04, 0x1c
        /*00b2*/ 	.short	(.L_31 - .L_30)


	//   ....[0]....
.L_30:
        /*00b4*/ 	.word	0x00000930


	//   ....[1]....
        /*00b8*/ 	.word	0x00000950


	//----- nvinfo : EIATTR_REQNTID
	.align		4
.L_31:
        /*00bc*/ 	.byte	0x04, 0x10
        /*00be*/ 	.short	(.L_33 - .L_32)
.L_32:
        /*00c0*/ 	.word	0x00000080
        /*00c4*/ 	.word	0x00000001
        /*00c8*/ 	.word	0x00000001


	//----- nvinfo : EIATTR_CBANK_PARAM_SIZE
	.align		4
.L_33:
        /*00cc*/ 	.byte	0x03, 0x19
        /*00ce*/ 	.short	0x004c


	//----- nvinfo : EIATTR_PARAM_CBANK
	.align		4
        /*00d0*/ 	.byte	0x04, 0x0a
        /*00d2*/ 	.short	(.L_35 - .L_34)
	.align		4
.L_34:
        /*00d4*/ 	.word	index@(.nv.constant0.triton_poi_fused_cat_5)
        /*00d8*/ 	.short	0x0210
        /*00da*/ 	.short	0x004c


	//----- nvinfo : EIATTR_SW_WAR
	.align		4
.L_35:
        /*00dc*/ 	.byte	0x04, 0x36
        /*00de*/ 	.short	(.L_37 - .L_36)
.L_36:
        /*00e0*/ 	.word	0x00000008
.L_37:


//--------------------- .nv.callgraph             --------------------------
	.section	.nv.callgraph,"",@"SHT_CUDA_CALLGRAPH"
	.align	4
	.sectionentsize	8
	.align		4
        /*0000*/ 	.word	0x00000000
	.align		4
        /*0004*/ 	.word	0xffffffff
	.align		4
        /*0008*/ 	.word	0x00000000
	.align		4
        /*000c*/ 	.word	0xfffffffe
	.align		4
        /*0010*/ 	.word	0x00000000
	.align		4
        /*0014*/ 	.word	0xfffffffd
	.align		4
        /*0018*/ 	.word	0x00000000
	.align		4
        /*001c*/ 	.word	0xfffffffc


//--------------------- .text.triton_poi_fused_cat_5 --------------------------
	.section	.text.triton_poi_fused_cat_5,"ax",@progbits
	.align	128
        .global         triton_poi_fused_cat_5
        .type           triton_poi_fused_cat_5,@function
        .size           triton_poi_fused_cat_5,(.L_x_1 - triton_poi_fused_cat_5)
        .other          triton_poi_fused_cat_5,@"STO_CUDA_ENTRY STV_DEFAULT"
triton_poi_fused_cat_5:
.text.triton_poi_fused_cat_5:
[----:B------:R-:W0:Y:S01]  /*0000*/  LDC R1, c[0x0][0x28] ;  /* 0x00000a00ff017b82 */ /* 0x000e220000000800 */
[----:B------:R-:W1:Y:S07]  /*0010*/  S2R R0, SR_TID.X ;  /* 0x0000000000007919 */ /* 0x000e6e0000002100 */
[----:B------:R-:W2:Y:S01]  /*0020*/  LDC.64 R4, c[0x0][0x218] ;  /* 0x00008600ff047b82 */ /* 0x000ea20000000a00 */
[----:B------:R-:W-:Y:S01]  /*0030*/  CS2R R16, SRZ ;  /* 0x0000000000107805 */ /* 0x000fe2000001ff00 */
[----:B------:R-:W-:Y:S01]  /*0040*/  ULDC.64 UR4, c[0x0][0x208] ;  /* 0x0000820000047ab9 */ /* 0x000fe20000000a00 */
[----:B------:R-:W3:Y:S05]  /*0050*/  S2R R3, SR_CTAID.X ;  /* 0x0000000000037919 */ /* 0x000eea0000002500 */
[----:B------:R-:W4:Y:S08]  /*0060*/  LDC.64 R8, c[0x0][0x220] ;  /* 0x00008800ff087b82 */ /* 0x000f300000000a00 */
[----:B------:R-:W5:Y:S01]  /*0070*/  LDC.64 R20, c[0x0][0x230] ;  /* 0x00008c00ff147b82 */ /* 0x000f620000000a00 */
[----:B------:R-:W-:-:S02]  /*0080*/  CS2R R12, SRZ ;  /* 0x00000000000c7805 */ /* 0x000fc4000001ff00 */
[----:B------:R-:W-:Y:S01]  /*0090*/  CS2R R14, SRZ ;  /* 0x00000000000e7805 */ /* 0x000fe2000001ff00 */
[----:B------:R-:W-:Y:S01]  /*00a0*/  ULDC.64 UR6, c[0x0][0x228] ;  /* 0x00008a0000067ab9 */ /* 0x000fe20000000a00 */
[----:B-1----:R-:W-:-:S05]  /*00b0*/  IMAD.SHL.U32 R0, R0, 0x2, RZ ;  /* 0x0000000200007824 */ /* 0x002fca00078e00ff */
[----:B------:R-:W-:-:S05]  /*00c0*/  LOP3.LUT R0, R0, 0xfe, RZ, 0xc0, !PT ;  /* 0x000000fe00007812 */ /* 0x000fca00078ec0ff */
[----:B---3--:R-:W-:-:S05]  /*00d0*/  IMAD R0, R3, 0x100, R0 ;  /* 0x0000010003007824 */ /* 0x008fca00078e0200 */
[----:B------:R-:W-:-:S04]  /*00e0*/  SHF.R.S32.HI R19, RZ, 0x1f, R0 ;  /* 0x0000001fff137819 */ /* 0x000fc80000011400 */
[CC--:B------:R-:W-:Y:S02]  /*00f0*/  LEA.HI R3, R19.reuse, R0.reuse, RZ, 0x4 ;  /* 0x0000000013037211 */ /* 0x0c0fe400078f20ff */
[----:B------:R-:W-:Y:S02]  /*0100*/  LEA.HI R6, R19, R0, RZ, 0x2 ;  /* 0x0000000013067211 */ /* 0x000fe400078f10ff */
[----:B------:R-:W-:Y:S02]  /*0110*/  SHF.R.S32.HI R7, RZ, 0x4, R3 ;  /* 0x00000004ff077819 */ /* 0x000fe40000011403 */
[----:B------:R-:W-:Y:S02]  /*0120*/  SHF.R.S32.HI R10, RZ, 0x2, R6 ;  /* 0x00000002ff0a7819 */ /* 0x000fe40000011406 */
[----:B------:R-:W-:-:S04]  /*0130*/  LEA.HI R2, R7, R7, RZ, 0x3 ;  /* 0x0000000707027211 */ /* 0x000fc800078f18ff */
[----:B------:R-:W-:-:S05]  /*0140*/  LOP3.LUT R2, R2, 0xfffffff8, RZ, 0xc0, !PT ;  /* 0xfffffff802027812 */ /* 0x000fca00078ec0ff */
[----:B------:R-:W-:Y:S01]  /*0150*/  IMAD.IADD R7, R7, 0x1, -R2 ;  /* 0x0000000107077824 */ /* 0x000fe200078e0a02 */
[----:B------:R-:W-:-:S04]  /*0160*/  LEA.HI R2, R10, R10, RZ, 0x2 ;  /* 0x0000000a0a027211 */ /* 0x000fc800078f10ff */
[----:B------:R-:W-:Y:S02]  /*0170*/  ISETP.GE.AND P1, PT, R7, 0x4, PT ;  /* 0x000000040700780c */ /* 0x000fe40003f26270 */
[----:B------:R-:W-:Y:S02]  /*0180*/  LOP3.LUT R11, R2, 0xfffffffc, RZ, 0xc0, !PT ;  /* 0xfffffffc020b7812 */ /* 0x000fe400078ec0ff */
[----:B------:R-:W-:-:S03]  /*0190*/  ISETP.LT.AND P2, PT, R0, 0x200, !P1 ;  /* 0x000002000000780c */ /* 0x000fc60004f41270 */
[----:B------:R-:W-:-:S04]  /*01a0*/  IMAD.IADD R2, R10, 0x1, -R11 ;  /* 0x000000010a027824 */ /* 0x000fc800078e0a0b */
[----:B--2---:R-:W-:Y:S01]  /*01b0*/  IMAD.WIDE R22, R2, 0x8, R4 ;  /* 0x0000000802167825 */ /* 0x004fe200078e0204 */
[----:B------:R-:W-:-:S05]  /*01c0*/  LOP3.LUT R5, R6, 0xfffffffc, RZ, 0xc0, !PT ;  /* 0xfffffffc06057812 */ /* 0x000fca00078ec0ff */
[----:B------:R-:W2:Y:S01]  /*01d0*/  @P2 LDG.E.EL.64 R16, desc[UR4][R22.64] ;  /* 0x0000000416102981 */ /* 0x000ea2000c2e1b00 */
[----:B------:R-:W-:-:S04]  /*01e0*/  IMAD.IADD R4, R0, 0x1, -R5 ;  /* 0x0000000100047824 */ /* 0x000fc800078e0a05 */
[C---:B----4-:R-:W-:Y:S01]  /*01f0*/  IMAD.WIDE R24, R4.reuse, 0x8, R8 ;  /* 0x0000000804187825 */ /* 0x050fe200078e0208 */
[----:B------:R-:W-:Y:S02]  /*0200*/  CS2R R8, SRZ ;  /* 0x0000000000087805 */ /* 0x000fe4000001ff00 */
[----:B------:R-:W-:Y:S01]  /*0210*/  CS2R R10, SRZ ;  /* 0x00000000000a7805 */ /* 0x000fe2000001ff00 */
[----:B-----5:R-:W-:Y:S01]  /*0220*/  IMAD.WIDE R20, R4, 0x8, R20 ;  /* 0x0000000804147825 */ /* 0x020fe200078e0214 */
[----:B------:R1:W3:Y:S04]  /*0230*/  @P2 LDG.E.EL.128 R12, desc[UR4][R24.64] ;  /* 0x00000004180c2981 */ /* 0x0002e8000c2e1d00 */
[----:B------:R4:W5:Y:S01]  /*0240*/  @P2 LDG.E.EL.128 R8, desc[UR4][R20.64] ;  /* 0x0000000414082981 */ /* 0x000962000c2e1d00 */
[----:B------:R-:W-:-:S02]  /*0250*/  LOP3.LUT R3, R3, 0xfffffff0, RZ, 0xc0, !PT ;  /* 0xfffffff003037812 */ /* 0x000fc400078ec0ff */
[----:B-1----:R-:W-:Y:S02]  /*0260*/  CS2R R24, SRZ ;  /* 0x0000000000187805 */ /* 0x002fe4000001ff00 */
[----:B--2---:R-:W-:Y:S02]  /*0270*/  SEL R18, R17, RZ, P2 ;  /* 0x000000ff11127207 */ /* 0x004fe40001000000 */
[----:B------:R-:W-:Y:S02]  /*0280*/  SEL R16, R16, RZ, P2 ;  /* 0x000000ff10107207 */ /* 0x000fe40001000000 */
[----:B------:R-:W-:-:S04]  /*0290*/  SHF.R.U32.HI R5, RZ, 0x1d, R18 ;  /* 0x0000001dff057819 */ /* 0x000fc80000011612 */
[----:B------:R-:W-:Y:S02]  /*02a0*/  LOP3.LUT R5, R5, 0x4, RZ, 0xc0, !PT ;  /* 0x0000000405057812 */ /* 0x000fe400078ec0ff */
[----:B---3--:R-:W-:Y:S02]  /*02b0*/  SEL R6, R12, RZ, P2 ;  /* 0x000000ff0c067207 */ /* 0x008fe40001000000 */
[----:B------:R-:W-:Y:S02]  /*02c0*/  IADD3 R22, P0, R5, R16, RZ ;  /* 0x0000001005167210 */ /* 0x000fe40007f1e0ff */
[----:B------:R-:W-:Y:S02]  /*02d0*/  SEL R14, R14, RZ, P2 ;  /* 0x000000ff0e0e7207 */ /* 0x000fe40001000000 */
[----:B------:R-:W-:Y:S01]  /*02e0*/  SEL R13, R13, RZ, P2 ;  /* 0x000000ff0d0d7207 */ /* 0x000fe20001000000 */
[----:B------:R-:W-:Y:S01]  /*02f0*/  IMAD.X R5, RZ, RZ, R18, P0 ;  /* 0x000000ffff057224 */ /* 0x000fe200000e0612 */
[----:B------:R-:W-:Y:S01]  /*0300*/  LEA R16, P0, R6, UR6, 0x2 ;  /* 0x0000000606107c11 */ /* 0x000fe2000f8010ff */
[----:B------:R-:W-:Y:S01]  /*0310*/  IMAD.SHL.U32 R12, R22, 0x10, RZ ;  /* 0x00000010160c7824 */ /* 0x000fe200078e00ff */
[----:B------:R-:W-:-:S02]  /*0320*/  SEL R15, R15, RZ, P2 ;  /* 0x000000ff0f0f7207 */ /* 0x000fc40001000000 */
[----:B----4-:R-:W-:Y:S02]  /*0330*/  LEA R21, P4, R14, UR6, 0x2 ;  /* 0x000000060e157c11 */ /* 0x010fe4000f8810ff */
[----:B-----5:R-:W-:Y:S02]  /*0340*/  SEL R8, R8, RZ, P2 ;  /* 0x000000ff08087207 */ /* 0x020fe40001000000 */
[--C-:B------:R-:W-:Y:S02]  /*0350*/  SHF.R.U32.HI R17, RZ, 0x1b, R13.reuse ;  /* 0x0000001bff117819 */ /* 0x100fe4000001160d */
[----:B------:R-:W-:Y:S02]  /*0360*/  LEA.HI.X R6, R6, UR7, R13, 0x2, P0 ;  /* 0x0000000706067c11 */ /* 0x000fe400080f140d */
[----:B------:R-:W-:Y:S02]  /*0370*/  SEL R13, R9, RZ, P2 ;  /* 0x000000ff090d7207 */ /* 0x000fe40001000000 */
[----:B------:R-:W-:-:S02]  /*0380*/  LEA.HI.X R14, R14, UR7, R15, 0x2, P4 ;  /* 0x000000070e0e7c11 */ /* 0x000fc4000a0f140f */
[----:B------:R-:W-:Y:S02]  /*0390*/  LEA R9, P4, R8, UR6, 0x2 ;  /* 0x0000000608097c11 */ /* 0x000fe4000f8810ff */
[----:B------:R-:W-:Y:S02]  /*03a0*/  SHF.L.U64.HI R5, R22, 0x4, R5 ;  /* 0x0000000416057819 */ /* 0x000fe40000010205 */
[----:B------:R-:W-:Y:S02]  /*03b0*/  SEL R22, R10, RZ, P2 ;  /* 0x000000ff0a167207 */ /* 0x000fe40001000000 */
[----:B------:R-:W-:Y:S02]  /*03c0*/  LOP3.LUT R17, R17, 0x10, RZ, 0xc0, !PT ;  /* 0x0000001011117812 */ /* 0x000fe400078ec0ff */
[----:B------:R-:W-:Y:S02]  /*03d0*/  SHF.R.U32.HI R20, RZ, 0x1b, R15 ;  /* 0x0000001bff147819 */ /* 0x000fe4000001160f */
[----:B------:R-:W-:-:S02]  /*03e0*/  LEA.HI.X R10, R8, UR7, R13, 0x2, P4 ;  /* 0x00000007080a7c11 */ /* 0x000fc4000a0f140d */
[----:B------:R-:W-:Y:S02]  /*03f0*/  SEL R15, R11, RZ, P2 ;  /* 0x000000ff0b0f7207 */ /* 0x000fe40001000000 */
[----:B------:R-:W-:Y:S02]  /*0400*/  SHF.R.U32.HI R8, RZ, 0x1b, R13 ;  /* 0x0000001bff087819 */ /* 0x000fe4000001160d */
[----:B------:R-:W-:Y:S02]  /*0410*/  IADD3 R16, P3, P0, R12, R16, R17 ;  /* 0x000000100c107210 */ /* 0x000fe4000787e011 */
[----:B------:R-:W-:Y:S02]  /*0420*/  LOP3.LUT R20, R20, 0x10, RZ, 0xc0, !PT ;  /* 0x0000001014147812 */ /* 0x000fe400078ec0ff */
[----:B------:R-:W-:Y:S02]  /*0430*/  LEA R11, P4, R22, UR6, 0x2 ;  /* 0x00000006160b7c11 */ /* 0x000fe4000f8810ff */
[----:B------:R-:W-:-:S02]  /*0440*/  SHF.R.U32.HI R13, RZ, 0x1b, R15 ;  /* 0x0000001bff0d7819 */ /* 0x000fc4000001160f */
[----:B------:R-:W-:Y:S02]  /*0450*/  LOP3.LUT R8, R8, 0x10, RZ, 0xc0, !PT ;  /* 0x0000001008087812 */ /* 0x000fe400078ec0ff */
[----:B------:R-:W-:Y:S02]  /*0460*/  IADD3 R20, P5, P6, R12, R21, R20 ;  /* 0x000000150c147210 */ /* 0x000fe40007ebe014 */
[----:B------:R-:W-:Y:S01]  /*0470*/  LEA.HI.X R22, R22, UR7, R15, 0x2, P4 ;  /* 0x0000000716167c11 */ /* 0x000fe2000a0f140f */
[----:B------:R-:W-:Y:S01]  /*0480*/  ULDC.64 UR6, c[0x0][0x248] ;  /* 0x0000920000067ab9 */ /* 0x000fe20000000a00 */
[----:B------:R-:W-:Y:S02]  /*0490*/  IADD3.X R17, R5, R6, RZ, P3, P0 ;  /* 0x0000000605117210 */ /* 0x000fe40001fe04ff */
[----:B------:R-:W-:Y:S02]  /*04a0*/  LOP3.LUT R13, R13, 0x10, RZ, 0xc0, !PT ;  /* 0x000000100d0d7812 */ /* 0x000fe400078ec0ff */
[----:B------:R-:W-:-:S02]  /*04b0*/  IADD3 R8, P3, P4, R12, R9, R8 ;  /* 0x000000090c087210 */ /* 0x000fc40007c7e008 */
[C---:B------:R-:W-:Y:S02]  /*04c0*/  IADD3.X R21, R5.reuse, R14, RZ, P5, P6 ;  /* 0x0000000e05157210 */ /* 0x040fe40002fec4ff */
[----:B------:R-:W-:Y:S01]  /*04d0*/  IADD3 R12, P5, P6, R12, R11, R13 ;  /* 0x0000000b0c0c7210 */ /* 0x000fe20007ebe00d */
[----:B------:R-:W1:Y:S01]  /*04e0*/  LDC.64 R14, c[0x0][0x210] ;  /* 0x00008400ff0e7b82 */ /* 0x000e620000000a00 */
[----:B------:R-:W-:Y:S02]  /*04f0*/  IADD3.X R9, R5, R10, RZ, P3, P4 ;  /* 0x0000000a05097210 */ /* 0x000fe40001fe84ff */
[----:B------:R-:W-:Y:S02]  /*0500*/  LEA.HI R6, R19, R0, RZ, 0x7 ;  /* 0x0000000013067211 */ /* 0x000fe400078f38ff */
[----:B------:R-:W-:Y:S02]  /*0510*/  ISETP.GE.AND P0, PT, R0, 0x200, PT ;  /* 0x000002000000780c */ /* 0x000fe40003f06270 */
[----:B------:R-:W-:Y:S01]  /*0520*/  SHF.R.S32.HI R23, RZ, 0x7, R6 ;  /* 0x00000007ff177819 */ /* 0x000fe20000011406 */
[----:B------:R-:W2:Y:S01]  /*0530*/  LDC.64 R10, c[0x0][0x238] ;  /* 0x00008e00ff0a7b82 */ /* 0x000ea20000000a00 */
[C---:B------:R-:W-:Y:S01]  /*0540*/  ISETP.GT.AND P3, PT, R7.reuse, 0x3, !P0 ;  /* 0x000000030700780c */ /* 0x040fe20004764270 */
[----:B------:R-:W-:-:S06]  /*0550*/  IMAD.SHL.U32 R7, R7, 0x10, RZ ;  /* 0x0000001007077824 */ /* 0x000fcc00078e00ff */
[----:B------:R-:W3:Y:S01]  /*0560*/  LDC.64 R18, c[0x0][0x240] ;  /* 0x00009000ff127b82 */ /* 0x000ee20000000a00 */
[----:B------:R-:W-:Y:S01]  /*0570*/  IADD3.X R13, R5, R22, RZ, P5, P6 ;  /* 0x00000016050d7210 */ /* 0x000fe20002fec4ff */
[----:B------:R-:W-:Y:S01]  /*0580*/  IMAD.SHL.U32 R23, R23, 0x40, RZ ;  /* 0x0000004017177824 */ /* 0x000fe200078e00ff */
[----:B------:R-:W-:Y:S01]  /*0590*/  LOP3.LUT R6, R6, 0xffffff80, RZ, 0xc0, !PT ;  /* 0xffffff8006067812 */ /* 0x000fe200078ec0ff */
[----:B------:R-:W-:-:S04]  /*05a0*/  IMAD.WIDE R16, R7, 0x4, R16 ;  /* 0x0000000407107825 */ /* 0x000fc800078e0210 */
[----:B------:R-:W-:Y:S01]  /*05b0*/  IMAD.WIDE R20, R7, 0x4, R20 ;  /* 0x0000000407147825 */ /* 0x000fe200078e0214 */
[----:B------:R-:W-:-:S03]  /*05c0*/  IADD3 R27, R23, R0, -R6 ;  /* 0x00000000171b7210 */ /* 0x000fc60007ffe806 */
[----:B------:R-:W-:-:S04]  /*05d0*/  IMAD.WIDE R8, R7, 0x4, R8 ;  /* 0x0000000407087825 */ /* 0x000fc800078e0208 */
[----:B------:R-:W-:-:S04]  /*05e0*/  IMAD.WIDE R12, R7, 0x4, R12 ;  /* 0x00000004070c7825 */ /* 0x000fc800078e020c */
[----:B--2---:R-:W-:-:S04]  /*05f0*/  IMAD.WIDE R10, R4, 0x4, R10 ;  /* 0x00000004040a7825 */ /* 0x004fc800078e020a */
[----:B------:R-:W-:Y:S02]  /*0600*/  IMAD.MOV.U32 R5, RZ, RZ, RZ ;  /* 0x000000ffff057224 */ /* 0x000fe400078e00ff */
[----:B------:R-:W-:Y:S02]  /*0610*/  IMAD.MOV.U32 R4, RZ, RZ, RZ ;  /* 0x000000ffff047224 */ /* 0x000fe400078e00ff */
[----:B------:R-:W-:-:S04]  /*0620*/  IMAD.WIDE R16, R23, 0x4, R16 ;  /* 0x0000000417107825 */ /* 0x000fc800078e0210 */
[C---:B------:R-:W-:Y:S01]  /*0630*/  IMAD.WIDE R20, R23.reuse, 0x4, R20 ;  /* 0x0000000417147825 */ /* 0x040fe200078e0214 */
[----:B------:R2:W4:Y:S03]  /*0640*/  @P2 LDG.E.EL R24, desc[UR4][R16.64] ;  /* 0x0000000410182981 */ /* 0x000526000c2e1900 */
[C---:B------:R-:W-:Y:S01]  /*0650*/  IMAD.WIDE R8, R23.reuse, 0x4, R8 ;  /* 0x0000000417087825 */ /* 0x040fe200078e0208 */
[----:B------:R-:W5:Y:S03]  /*0660*/  @P2 LDG.E.EL R25, desc[UR4][R20.64] ;  /* 0x0000000414192981 */ /* 0x000f66000c2e1900 */
[----:B------:R-:W-:Y:S01]  /*0670*/  IMAD.WIDE R12, R23, 0x4, R12 ;  /* 0x00000004170c7825 */ /* 0x000fe200078e020c */
[----:B------:R1:W5:Y:S03]  /*0680*/  @P2 LDG.E.EL R5, desc[UR4][R8.64] ;  /* 0x0000000408052981 */ /* 0x000366000c2e1900 */
[----:B---3--:R-:W-:Y:S01]  /*0690*/  IMAD.WIDE R18, R2, 0x4, R18 ;  /* 0x0000000402127825 */ /* 0x008fe200078e0212 */
[----:B------:R3:W5:Y:S01]  /*06a0*/  @P2 LDG.E.EL R4, desc[UR4][R12.64] ;  /* 0x000000040c042981 */ /* 0x000762000c2e1900 */
[----:B------:R-:W-:-:S02]  /*06b0*/  SHF.R.S32.HI R6, RZ, 0x1f, R23 ;  /* 0x0000001fff067819 */ /* 0x000fc40000011417 */
[----:B--2---:R-:W-:Y:S01]  /*06c0*/  CS2R R16, SRZ ;  /* 0x0000000000107805 */ /* 0x004fe2000001ff00 */
[----:B------:R-:W-:Y:S02]  /*06d0*/  IMAD.IADD R2, R0, 0x1, -R3 ;  /* 0x0000000100027824 */ /* 0x000fe400078e0a03 */
[----:B-1----:R-:W-:Y:S01]  /*06e0*/  IMAD.WIDE R26, R27, 0x4, R14 ;  /* 0x000000041b1a7825 */ /* 0x002fe200078e020e */
[----:B------:R-:W-:Y:S02]  /*06f0*/  CS2R R14, SRZ ;  /* 0x00000000000e7805 */ /* 0x000fe4000001ff00 */
[----:B------:R-:W-:Y:S02]  /*0700*/  IADD3 R23, P4, P5, R7, R2, R23 ;  /* 0x0000000207177210 */ /* 0x000fe40007d9e017 */
[----:B------:R-:W-:Y:S02]  /*0710*/  SHF.R.S32.HI R2, RZ, 0x1f, R2 ;  /* 0x0000001fff027819 */ /* 0x000fe40000011402 */
[----:B0-----:R-:W-:-:S02]  /*0720*/  CS2R R8, SRZ ;  /* 0x0000000000087805 */ /* 0x001fc4000001ff00 */
[----:B------:R-:W-:Y:S01]  /*0730*/  SHF.R.S32.HI R7, RZ, 0x1f, R7 ;  /* 0x0000001fff077819 */ /* 0x000fe20000011407 */
[----:B------:R4:W2:Y:S03]  /*0740*/  @P2 LDG.E.EL.64 R14, desc[UR4][R10.64] ;  /* 0x000000040a0e2981 */ /* 0x0008a6000c2e1b00 */
[----:B------:R-:W-:Y:S01]  /*0750*/  IADD3.X R2, R7, R2, R6, P4, P5 ;  /* 0x0000000207027210 */ /* 0x000fe200027ea406 */
[----:B------:R-:W2:Y:S01]  /*0760*/  @P2 LDG.E.64 R16, desc[UR4][R26.64] ;  /* 0x000000041a102981 */ /* 0x000ea2000c1e1b00 */
[C---:B---3--:R-:W-:Y:S01]  /*0770*/  LEA R12, P4, R23.reuse, UR6, 0x2 ;  /* 0x00000006170c7c11 */ /* 0x048fe2000f8810ff */
[----:B------:R-:W0:Y:S02]  /*0780*/  LDC.64 R6, c[0x0][0x250] ;  /* 0x00009400ff067b82 */ /* 0x000e240000000a00 */
[----:B------:R-:W3:Y:S01]  /*0790*/  @P2 LDG.E.EL R8, desc[UR4][R18.64] ;  /* 0x0000000412082981 */ /* 0x000ee2000c2e1900 */
[----:B------:R-:W-:-:S02]  /*07a0*/  LEA.HI.X R13, R23, UR7, R2, 0x2, P4 ;  /* 0x00000007170d7c11 */ /* 0x000fc4000a0f1402 */
[----:B------:R-:W-:Y:S01]  /*07b0*/  CS2R R2, SRZ ;  /* 0x0000000000027805 */ /* 0x000fe2000001ff00 */
[----:B------:R1:W3:Y:S05]  /*07c0*/  @P2 LDG.E.EL R9, desc[UR4][R18.64] ;  /* 0x0000000412092981 */ /* 0x0002ea000c2e1900 */
[----:B------:R-:W3:Y:S01]  /*07d0*/  @P3 LDG.E.64 R2, desc[UR4][R12.64+-0x100] ;  /* 0xffff00040c023981 */ /* 0x000ee2000c1e1b00 */
[----:B0-----:R-:W-:Y:S01]  /*07e0*/  IMAD.WIDE R6, R0, 0x4, R6 ;  /* 0x0000000400067825 */ /* 0x001fe200078e0206 */
[----:B----4-:R-:W-:Y:S02]  /*07f0*/  SEL R11, R24, RZ, P2 ;  /* 0x000000ff180b7207 */ /* 0x010fe40001000000 */
[----:B-----5:R-:W-:-:S02]  /*0800*/  SEL R25, R25, RZ, P2 ;  /* 0x000000ff19197207 */ /* 0x020fc40001000000 */
[----:B------:R-:W-:Y:S02]  /*0810*/  SEL R10, R5, RZ, P2 ;  /* 0x000000ff050a7207 */ /* 0x000fe40001000000 */
[----:B------:R-:W-:-:S03]  /*0820*/  SEL R4, R4, RZ, P2 ;  /* 0x000000ff04047207 */ /* 0x000fc60001000000 */
[----:B------:R-:W-:Y:S02]  /*0830*/  FADD R10, -R11, R10 ;  /* 0x0000000a0b0a7221 */ /* 0x000fe40000000100 */
[----:B-1----:R-:W-:Y:S01]  /*0840*/  FADD R18, -R25, R4 ;  /* 0x0000000419127221 */ /* 0x002fe20000000100 */
[----:B--2---:R-:W-:Y:S02]  /*0850*/  SEL R14, R14, RZ, P2 ;  /* 0x000000ff0e0e7207 */ /* 0x004fe40001000000 */
[----:B------:R-:W-:Y:S02]  /*0860*/  SEL R15, R15, RZ, P2 ;  /* 0x000000ff0f0f7207 */ /* 0x000fe40001000000 */
[----:B------:R-:W-:Y:S01]  /*0870*/  SEL R5, R16, RZ, P2 ;  /* 0x000000ff10057207 */ /* 0x000fe20001000000 */
[----:B------:R-:W-:Y:S01]  /*0880*/  FFMA R14, R10, R14, R11 ;  /* 0x0000000e0a0e7223 */ /* 0x000fe2000000000b */
[----:B------:R-:W-:Y:S01]  /*0890*/  SEL R4, R17, RZ, P2 ;  /* 0x000000ff11047207 */ /* 0x000fe20001000000 */
[----:B------:R-:W-:Y:S01]  /*08a0*/  FFMA R15, R18, R15, R25 ;  /* 0x0000000f120f7223 */ /* 0x000fe20000000019 */
[----:B---3--:R-:W-:Y:S01]  /*08b0*/  SEL R8, R8, RZ, P2 ;  /* 0x000000ff08087207 */ /* 0x008fe20001000000 */
[----:B------:R-:W-:-:S02]  /*08c0*/  FADD R14, -R5, R14 ;  /* 0x0000000e050e7221 */ /* 0x000fc40000000100 */
[----:B------:R-:W-:Y:S01]  /*08d0*/  FADD R15, -R4, R15 ;  /* 0x0000000f040f7221 */ /* 0x000fe20000000100 */
[----:B------:R-:W-:Y:S01]  /*08e0*/  SEL R9, R9, RZ, P2 ;  /* 0x000000ff09097207 */ /* 0x000fe20001000000 */
[----:B------:R-:W-:Y:S01]  /*08f0*/  FFMA R8, R14, R8, R5 ;  /* 0x000000080e087223 */ /* 0x000fe20000000005 */
[----:B------:R-:W-:-:S03]  /*0900*/  @P1 SEL R8, R2, RZ, P3 ;  /* 0x000000ff02081207 */ /* 0x000fc60001800000 */
[----:B------:R-:W-:Y:S01]  /*0910*/  FFMA R9, R15, R9, R4 ;  /* 0x000000090f097223 */ /* 0x000fe20000000004 */
[----:B------:R-:W-:Y:S01]  /*0920*/  @P1 SEL R9, R3, RZ, P3 ;  /* 0x000000ff03091207 */ /* 0x000fe20001800000 */
[----:B------:R-:W-:Y:S06]  /*0930*/  @P0 EXIT ;  /* 0x000000000000094d */ /* 0x000fec0003800000 */
[----:B------:R-:W-:Y:S01]  /*0940*/  STG.E.64 desc[UR4][R6.64], R8 ;  /* 0x0000000806007986 */ /* 0x000fe2000c101b04 */
[----:B------:R-:W-:Y:S05]  /*0950*/  EXIT ;  /* 0x000000000000794d */ /* 0x000fea0003800000 */
.L_x_0:
[----:B------:R-:W-:-:S00]  /*0960*/  BRA `(.L_x_0) ;  /* 0xfffffffc00fc7947 */ /* 0x000fc0000383ffff */
[----:B------:R-:W-:-:S00]  /*0970*/  NOP ;  /* 0x0000000000007918 */ /* 0x000fc00000000000 */
        /* <DEDUP_REMOVED lines=8> */
.L_x_1:


//--------------------- .nv.constant0.triton_poi_fused_cat_5 --------------------------
	.section	.nv.constant0.triton_poi_fused_cat_5,"a",@progbits
	.sectionflags	@""
	.align	4
.nv.constant0.triton_poi_fused_cat_5:
	.zero		604
